	.headerflags	@"EF_CUDA_TEXMODE_UNIFIED EF_CUDA_64BIT_ADDRESS EF_CUDA_ACCELERATORS EF_CUDA_SM90 EF_CUDA_VIRTUAL_SM(EF_CUDA_SM90)"
	.elftype	@"ET_EXEC"


//--------------------- .nv.info                  --------------------------
	.section	.nv.info,"",@"SHT_CUDA_INFO"
	.align	4


	//----- nvinfo : EIATTR_REGCOUNT
	.align		4
        /*0000*/ 	.byte	0x04, 0x2f
        /*0002*/ 	.short	(.L_1 - .L_0)
	.align		4
.L_0:
        /*0004*/ 	.word	index@(triton_poi_fused_convolution_2)
        /*0008*/ 	.word	0x00000012


	//----- nvinfo : EIATTR_MIN_STACK_SIZE
	.align		4
.L_1:
        /*000c*/ 	.byte	0x04, 0x12
        /*000e*/ 	.short	(.L_3 - .L_2)
	.align		4
.L_2:
        /*0010*/ 	.word	index@(triton_poi_fused_convolution_2)
        /*0014*/ 	.word	0x00000000


	//----- nvinfo : EIATTR_FRAME_SIZE
	.align		4
.L_3:
        /*0018*/ 	.byte	0x04, 0x11
        /*001a*/ 	.short	(.L_5 - .L_4)
	.align		4
.L_4:
        /*001c*/ 	.word	index@(triton_poi_fused_convolution_2)
        /*0020*/ 	.word	0x00000000


	//----- nvinfo : EIATTR_MIN_STACK_SIZE
	.align		4
.L_5:
        /*0024*/ 	.byte	0x04, 0x12
        /*0026*/ 	.short	(.L_7 - .L_6)
	.align		4
.L_6:
        /*0028*/ 	.word	index@(triton_poi_fused_convolution_2)
        /*002c*/ 	.word	0x00000000
.L_7:


//--------------------- .nv.info.triton_poi_fused_convolution_2 --------------------------
	.section	.nv.info.triton_poi_fused_convolution_2,"",@"SHT_CUDA_INFO"
	.sectionflags	@""
	.align	4


	//----- nvinfo : EIATTR_CUDA_API_VERSION
	.align		4
        /*0000*/ 	.byte	0x04, 0x37
        /*0002*/ 	.short	(.L_9 - .L_8)
.L_8:
        /*0004*/ 	.word	0x0000007c


	//----- nvinfo : EIATTR_KPARAM_INFO
	.align		4
.L_9:
        /*0008*/ 	.byte	0x04, 0x17
        /*000a*/ 	.short	(.L_11 - .L_10)
.L_10:
        /*000c*/ 	.word	0x00000000
        /*0010*/ 	.short	0x0002
        /*0012*/ 	.short	0x0010
        /*0014*/ 	.byte	0x00, 0xf0, 0x11, 0x00


	//----- nvinfo : EIATTR_KPARAM_INFO
	.align		4
.L_11:
        /*0018*/ 	.byte	0x04, 0x17
        /*001a*/ 	.short	(.L_13 - .L_12)
.L_12:
        /*001c*/ 	.word	0x00000000
        /*0020*/ 	.short	0x0001
        /*0022*/ 	.short	0x0008
        /*0024*/ 	.byte	0x00, 0xf4, 0x21, 0x00


	//----- nvinfo : EIATTR_KPARAM_INFO
	.align		4
.L_13:
        /*0028*/ 	.byte	0x04, 0x17
        /*002a*/ 	.short	(.L_15 - .L_14)
.L_14:
        /*002c*/ 	.word	0x00000000
        /*0030*/ 	.short	0x0000
        /*0032*/ 	.short	0x0000
        /*0034*/ 	.byte	0x00, 0xf4, 0x21, 0x00


	//----- nvinfo : EIATTR_SPARSE_MMA_MASK
	.align		4
.L_15:
        /*0038*/ 	.byte	0x03, 0x50
        /*003a*/ 	.short	0x0000


	//----- nvinfo : EIATTR_MAXREG_COUNT
	.align		4
        /*003c*/ 	.byte	0x03, 0x1b
        /*003e*/ 	.short	0x00ff


	//----- nvinfo : EIATTR_EXIT_INSTR_OFFSETS
	.align		4
        /*0040*/ 	.byte	0x04, 0x1c
        /*0042*/ 	.short	(.L_17 - .L_16)


	//   ....[0]....
.L_16:
        /*0044*/ 	.word	0x00000260


	//----- nvinfo : EIATTR_REQNTID
	.align		4
.L_17:
        /*0048*/ 	.byte	0x04, 0x10
        /*004a*/ 	.short	(.L_19 - .L_18)
.L_18:
        /*004c*/ 	.word	0x00000080
        /*0050*/ 	.word	0x00000001
        /*0054*/ 	.word	0x00000001


	//----- nvinfo : EIATTR_CBANK_PARAM_SIZE
	.align		4
.L_19:
        /*0058*/ 	.byte	0x03, 0x19
        /*005a*/ 	.short	0x0014


	//----- nvinfo : EIATTR_PARAM_CBANK
	.align		4
        /*005c*/ 	.byte	0x04, 0x0a
        /*005e*/ 	.short	(.L_21 - .L_20)
	.align		4
.L_20:
        /*0060*/ 	.word	index@(.nv.constant0.triton_poi_fused_convolution_2)
        /*0064*/ 	.short	0x0210
        /*0066*/ 	.short	0x0014


	//----- nvinfo : EIATTR_SW_WAR
	.align		4
.L_21:
        /*0068*/ 	.byte	0x04, 0x36
        /*006a*/ 	.short	(.L_23 - .L_22)
.L_22:
        /*006c*/ 	.word	0x00000008
.L_23:


//--------------------- .nv.callgraph             --------------------------
	.section	.nv.callgraph,"",@"SHT_CUDA_CALLGRAPH"
	.align	4
	.sectionentsize	8
	.align		4
        /*0000*/ 	.word	0x00000000
	.align		4
        /*0004*/ 	.word	0xffffffff
	.align		4
        /*0008*/ 	.word	0x00000000
	.align		4
        /*000c*/ 	.word	0xfffffffe
	.align		4
        /*0010*/ 	.word	0x00000000
	.align		4
        /*0014*/ 	.word	0xfffffffd
	.align		4
        /*0018*/ 	.word	0x00000000
	.align		4
        /*001c*/ 	.word	0xfffffffc


//--------------------- .text.triton_poi_fused_convolution_2 --------------------------
	.section	.text.triton_poi_fused_convolution_2,"ax",@progbits
	.align	128
        .global         triton_poi_fused_convolution_2
        .type           triton_poi_fused_convolution_2,@function
        .size           triton_poi_fused_convolution_2,(.L_x_1 - triton_poi_fused_convolution_2)
        .other          triton_poi_fused_convolution_2,@"STO_CUDA_ENTRY STV_DEFAULT"
triton_poi_fused_convolution_2:
.text.triton_poi_fused_convolution_2:
[----:B------:R-:W-:Y:S01]  /*0000*/  LDC R1, c[0x0][0x28] ;  /* 0x00000a00ff017b82 */ /* 0x000fe20000000800 */
[----:B------:R-:W1:Y:S07]  /*0010*/  S2R R0, SR_TID.X ;  /* 0x0000000000007919 */ /* 0x000e6e0000002100 */
[----:B------:R-:W2:Y:S01]  /*0020*/  LDC.64 R2, c[0x0][0x218] ;  /* 0x00008600ff027b82 */ /* 0x000ea20000000a00 */
[----:B------:R-:W-:Y:S01]  /*0030*/  ULDC.64 UR4, c[0x0][0x208] ;  /* 0x0000820000047ab9 */ /* 0x000fe20000000a00 */
[----:B------:R-:W3:Y:S06]  /*0040*/  S2R R5, SR_CTAID.X ;  /* 0x0000000000057919 */ /* 0x000eec0000002500 */
[----:B------:R-:W4:Y:S01]  /*0050*/  LDC.64 R8, c[0x0][0x210] ;  /* 0x00008400ff087b82 */ /* 0x000f220000000a00 */
[----:B-1----:R-:W-:-:S02]  /*0060*/  SHF.L.U32 R0, R0, 0x2, RZ ;  /* 0x0000000200007819 */ /* 0x002fc400000006ff */
[----:B---3--:R-:W-:Y:S02]  /*0070*/  SHF.R.S32.HI R4, RZ, 0x15, R5 ;  /* 0x00000015ff047819 */ /* 0x008fe40000011405 */
[----:B------:R-:W-:Y:S02]  /*0080*/  LOP3.LUT R0, R0, 0x1fc, RZ, 0xc0, !PT ;  /* 0x000001fc00007812 */ /* 0x000fe400078ec0ff */
[----:B------:R-:W-:Y:S02]  /*0090*/  SGXT R4, R4, 0x1 ;  /* 0x000000010404781a */ /* 0x000fe40000000200 */
[----:B------:R-:W-:-:S04]  /*00a0*/  LEA R5, R5, R0, 0xa ;  /* 0x0000000005057211 */ /* 0x000fc800078e50ff */
[----:B------:R-:W-:Y:S01]  /*00b0*/  LEA.HI R4, R4, R5, RZ, 0xc ;  /* 0x0000000504047211 */ /* 0x000fe200078f60ff */
[----:B----4-:R-:W-:-:S04]  /*00c0*/  IMAD.WIDE R8, R5, 0x4, R8 ;  /* 0x0000000405087825 */ /* 0x010fc800078e0208 */
[----:B------:R-:W-:Y:S01]  /*00d0*/  VIADD R0, R4, 0x200 ;  /* 0x0000020004007836 */ /* 0x000fe20000000000 */
[----:B------:R-:W-:-:S04]  /*00e0*/  SHF.R.S32.HI R4, RZ, 0xc, R4 ;  /* 0x0000000cff047819 */ /* 0x000fc80000011404 */
[----:B------:R-:W-:Y:S02]  /*00f0*/  SHF.R.S32.HI R0, RZ, 0xc, R0 ;  /* 0x0000000cff007819 */ /* 0x000fe40000011400 */
[----:B------:R-:W-:Y:S02]  /*0100*/  LEA.HI R6, R4, R4, RZ, 0x7 ;  /* 0x0000000404067211 */ /* 0x000fe400078f38ff */
[----:B------:R-:W-:Y:S02]  /*0110*/  LEA.HI R10, R0, R0, RZ, 0x7 ;  /* 0x00000000000a7211 */ /* 0x000fe400078f38ff */
[----:B------:R-:W-:Y:S02]  /*0120*/  LOP3.LUT R7, R6, 0xffffff80, RZ, 0xc0, !PT ;  /* 0xffffff8006077812 */ /* 0x000fe400078ec0ff */
[----:B------:R-:W-:Y:S02]  /*0130*/  LOP3.LUT R11, R10, 0xffffff80, RZ, 0xc0, !PT ;  /* 0xffffff800a0b7812 */ /* 0x000fe400078ec0ff */
[----:B------:R-:W-:-:S03]  /*0140*/  IADD3 R7, R4, -R7, RZ ;  /* 0x8000000704077210 */ /* 0x000fc60007ffe0ff */
[----:B------:R-:W-:Y:S02]  /*0150*/  IMAD.IADD R13, R0, 0x1, -R11 ;  /* 0x00000001000d7824 */ /* 0x000fe400078e0a0b */
[--C-:B--2---:R-:W-:Y:S02]  /*0160*/  IMAD.WIDE R10, R7, 0x4, R2.reuse ;  /* 0x00000004070a7825 */ /* 0x104fe400078e0202 */
[----:B------:R-:W2:Y:S02]  /*0170*/  LDG.E.128 R4, desc[UR4][R8.64] ;  /* 0x0000000408047981 */ /* 0x000ea4000c1e1d00 */
[----:B------:R-:W-:Y:S02]  /*0180*/  IMAD.WIDE R2, R13, 0x4, R2 ;  /* 0x000000040d027825 */ /* 0x000fe400078e0202 */
[----:B------:R-:W2:Y:S04]  /*0190*/  LDG.E.EL R10, desc[UR4][R10.64] ;  /* 0x000000040a0a7981 */ /* 0x000ea8000c2e1900 */
[----:B------:R-:W3:Y:S04]  /*01a0*/  LDG.E.EL R2, desc[UR4][R2.64] ;  /* 0x0000000402027981 */ /* 0x000ee8000c2e1900 */
[----:B------:R-:W3:Y:S01]  /*01b0*/  LDG.E.128 R12, desc[UR4][R8.64+0x800] ;  /* 0x00080004080c7981 */ /* 0x000ee2000c1e1d00 */
[--C-:B--2---:R-:W-:Y:S01]  /*01c0*/  FADD R4, R4, R10.reuse ;  /* 0x0000000a04047221 */ /* 0x104fe20000000000 */
[--C-:B------:R-:W-:Y:S01]  /*01d0*/  FADD R5, R5, R10.reuse ;  /* 0x0000000a05057221 */ /* 0x100fe20000000000 */
[--C-:B------:R-:W-:Y:S01]  /*01e0*/  FADD R6, R6, R10.reuse ;  /* 0x0000000a06067221 */ /* 0x100fe20000000000 */
[----:B------:R-:W-:Y:S01]  /*01f0*/  FADD R7, R7, R10 ;  /* 0x0000000a07077221 */ /* 0x000fe20000000000 */
[--C-:B---3--:R-:W-:Y:S01]  /*0200*/  FADD R12, R12, R2.reuse ;  /* 0x000000020c0c7221 */ /* 0x108fe20000000000 */
[--C-:B------:R-:W-:Y:S01]  /*0210*/  FADD R13, R13, R2.reuse ;  /* 0x000000020d0d7221 */ /* 0x100fe20000000000 */
[--C-:B------:R-:W-:Y:S01]  /*0220*/  FADD R14, R14, R2.reuse ;  /* 0x000000020e0e7221 */ /* 0x100fe20000000000 */
[----:B------:R-:W-:Y:S01]  /*0230*/  FADD R15, R15, R2 ;  /* 0x000000020f0f7221 */ /* 0x000fe20000000000 */
[----:B------:R-:W-:Y:S04]  /*0240*/  STG.E.128 desc[UR4][R8.64], R4 ;  /* 0x0000000408007986 */ /* 0x000fe8000c101d04 */
[----:B------:R-:W-:Y:S01]  /*0250*/  STG.E.128 desc[UR4][R8.64+0x800], R12 ;  /* 0x0008000c08007986 */ /* 0x000fe2000c101d04 */
[----:B------:R-:W-:Y:S05]  /*0260*/  EXIT ;  /* 0x000000000000794d */ /* 0x000fea0003800000 */
.L_x_0:
[----:B------:R-:W-:-:S00]  /*0270*/  BRA `(.L_x_0) ;  /* 0xfffffffc00fc7947 */ /* 0x000fc0000383ffff */
[----:B------:R-:W-:-:S00]  /*0280*/  NOP ;  /* 0x0000000000007918 */ /* 0x000fc00000000000 */
[----:B------:R-:W-:-:S00]  /*0290*/  NOP ;  /* 0x0000000000007918 */ /* 0x000fc00000000000 */
[----:B------:R-:W-:-:S00]  /*02a0*/  NOP ;  /* 0x0000000000007918 */ /* 0x000fc00000000000 */
[----:B------:R-:W-:-:S00]  /*02b0*/  NOP ;  /* 0x0000000000007918 */ /* 0x000fc00000000000 */
[----:B------:R-:W-:-:S00]  /*02c0*/  NOP ;  /* 0x0000000000007918 */ /* 0x000fc00000000000 */
[----:B------:R-:W-:-:S00]  /*02d0*/  NOP ;  /* 0x0000000000007918 */ /* 0x000fc00000000000 */
[----:B------:R-:W-:-:S00]  /*02e0*/  NOP ;  /* 0x0000000000007918 */ /* 0x000fc00000000000 */
[----:B------:R-:W-:-:S00]  /*02f0*/  NOP ;  /* 0x0000000000007918 */ /* 0x000fc00000000000 */
.L_x_1:


//--------------------- .nv.constant0.triton_poi_fused_convolution_2 --------------------------
	.section	.nv.constant0.triton_poi_fused_convolution_2,"a",@progbits
	.sectionflags	@""
	.align	4
.nv.constant0.triton_poi_fused_convolution_2:
	.zero		548
